//
// Generated by NVIDIA NVVM Compiler
//
// Compiler Build ID: CL-36424714
// Cuda compilation tools, release 13.0, V13.0.88
// Based on NVVM 20.0.0
//

.version 9.0
.target sm_100
.address_size 64

	// .globl	_Z4testP4Nodei

.visible .entry _Z4testP4Nodei(
	.param .u64 .ptr .align 1 _Z4testP4Nodei_param_0,
	.param .u32 _Z4testP4Nodei_param_1
)
{
	.reg .pred 	%p<2>;
	.reg .b32 	%r<8>;
	.reg .b64 	%rd<5>;

	ld.param.u64 	%rd1, [_Z4testP4Nodei_param_0];
	ld.param.u32 	%r2, [_Z4testP4Nodei_param_1];
	mov.u32 	%r3, %ctaid.x;
	mov.u32 	%r4, %ntid.x;
	mov.u32 	%r5, %tid.x;
	mad.lo.s32 	%r1, %r3, %r4, %r5;
	setp.ge.s32 	%p1, %r1, %r2;
	@%p1 bra 	$L__BB0_2;
	cvta.to.global.u64 	%rd2, %rd1;
	mul.wide.s32 	%rd3, %r1, 8;
	add.s64 	%rd4, %rd2, %rd3;
	ld.global.u32 	%r6, [%rd4];
	add.s32 	%r7, %r6, 1;
	st.global.u32 	[%rd4], %r7;
$L__BB0_2:
	ret;

}
	// .globl	_Z5test1Pbi
.visible .entry _Z5test1Pbi(
	.param .u64 .ptr .align 1 _Z5test1Pbi_param_0,
	.param .u32 _Z5test1Pbi_param_1
)
{
	.reg .pred 	%p<2>;
	.reg .b16 	%rs<2>;
	.reg .b32 	%r<6>;
	.reg .b64 	%rd<5>;

	ld.param.u64 	%rd1, [_Z5test1Pbi_param_0];
	ld.param.u32 	%r2, [_Z5test1Pbi_param_1];
	mov.u32 	%r3, %ctaid.x;
	mov.u32 	%r4, %ntid.x;
	mov.u32 	%r5, %tid.x;
	mad.lo.s32 	%r1, %r3, %r4, %r5;
	setp.ge.s32 	%p1, %r1, %r2;
	@%p1 bra 	$L__BB1_2;
	cvta.to.global.u64 	%rd2, %rd1;
	cvt.s64.s32 	%rd3, %r1;
	add.s64 	%rd4, %rd2, %rd3;
	mov.b16 	%rs1, 1;
	st.global.u8 	[%rd4], %rs1;
$L__BB1_2:
	ret;

}
	// .globl	_Z10bfs_kernelP4NodePiPbS2_S1_S2_i
.visible .entry _Z10bfs_kernelP4NodePiPbS2_S1_S2_i(
	.param .u64 .ptr .align 1 _Z10bfs_kernelP4NodePiPbS2_S1_S2_i_param_0,
	.param .u64 .ptr .align 1 _Z10bfs_kernelP4NodePiPbS2_S1_S2_i_param_1,
	.param .u64 .ptr .align 1 _Z10bfs_kernelP4NodePiPbS2_S1_S2_i_param_2,
	.param .u64 .ptr .align 1 _Z10bfs_kernelP4NodePiPbS2_S1_S2_i_param_3,
	.param .u64 .ptr .align 1 _Z10bfs_kernelP4NodePiPbS2_S1_S2_i_param_4,
	.param .u64 .ptr .align 1 _Z10bfs_kernelP4NodePiPbS2_S1_S2_i_param_5,
	.param .u32 _Z10bfs_kernelP4NodePiPbS2_S1_S2_i_param_6
)
{
	.reg .pred 	%p<6>;
	.reg .b16 	%rs<5>;
	.reg .b32 	%r<25>;
	.reg .b64 	%rd<27>;

	ld.param.u64 	%rd10, [_Z10bfs_kernelP4NodePiPbS2_S1_S2_i_param_0];
	ld.param.u64 	%rd11, [_Z10bfs_kernelP4NodePiPbS2_S1_S2_i_param_1];
	ld.param.u64 	%rd14, [_Z10bfs_kernelP4NodePiPbS2_S1_S2_i_param_2];
	ld.param.u64 	%rd12, [_Z10bfs_kernelP4NodePiPbS2_S1_S2_i_param_3];
	ld.param.u64 	%rd15, [_Z10bfs_kernelP4NodePiPbS2_S1_S2_i_param_4];
	ld.param.u64 	%rd13, [_Z10bfs_kernelP4NodePiPbS2_S1_S2_i_param_5];
	ld.param.u32 	%r13, [_Z10bfs_kernelP4NodePiPbS2_S1_S2_i_param_6];
	cvta.to.global.u64 	%rd1, %rd15;
	cvta.to.global.u64 	%rd2, %rd14;
	mov.u32 	%r14, %ctaid.x;
	mov.u32 	%r15, %ntid.x;
	mov.u32 	%r16, %tid.x;
	mad.lo.s32 	%r1, %r14, %r15, %r16;
	setp.ge.s32 	%p1, %r1, %r13;
	@%p1 bra 	$L__BB2_7;
	cvt.s64.s32 	%rd16, %r1;
	add.s64 	%rd3, %rd2, %rd16;
	ld.global.u8 	%rs1, [%rd3];
	setp.eq.s16 	%p2, %rs1, 0;
	@%p2 bra 	$L__BB2_7;
	mov.b16 	%rs2, 0;
	st.global.u8 	[%rd3], %rs2;
	cvta.to.global.u64 	%rd17, %rd10;
	mul.wide.s32 	%rd18, %r1, 8;
	add.s64 	%rd4, %rd17, %rd18;
	ld.global.u32 	%r24, [%rd4+4];
	setp.lt.s32 	%p3, %r24, 1;
	@%p3 bra 	$L__BB2_7;
	ld.global.u32 	%r23, [%rd4];
	mul.wide.s32 	%rd19, %r1, 4;
	add.s64 	%rd5, %rd1, %rd19;
	cvta.to.global.u64 	%rd6, %rd11;
	cvta.to.global.u64 	%rd7, %rd12;
	cvta.to.global.u64 	%rd8, %rd13;
	mov.u32 	%r22, %r23;
$L__BB2_4:
	mul.wide.s32 	%rd20, %r22, 4;
	add.s64 	%rd21, %rd6, %rd20;
	ld.global.u32 	%r7, [%rd21];
	cvt.s64.s32 	%rd22, %r7;
	add.s64 	%rd9, %rd7, %rd22;
	ld.global.u8 	%rs3, [%rd9];
	setp.ne.s16 	%p4, %rs3, 0;
	@%p4 bra 	$L__BB2_6;
	ld.global.u32 	%r17, [%rd5];
	add.s32 	%r18, %r17, 1;
	mul.wide.s32 	%rd24, %r7, 4;
	add.s64 	%rd25, %rd1, %rd24;
	st.global.u32 	[%rd25], %r18;
	add.s64 	%rd26, %rd2, %rd22;
	mov.b16 	%rs4, 1;
	st.global.u8 	[%rd26], %rs4;
	st.global.u8 	[%rd9], %rs4;
	st.global.u8 	[%rd8], %rs4;
	ld.global.u32 	%r24, [%rd4+4];
	ld.global.u32 	%r23, [%rd4];
$L__BB2_6:
	add.s32 	%r22, %r22, 1;
	add.s32 	%r19, %r23, %r24;
	setp.lt.s32 	%p5, %r22, %r19;
	@%p5 bra 	$L__BB2_4;
$L__BB2_7:
	ret;

}


// ===== COMPILED SASS (sm_100) =====

	.target	sm_100

	.elftype	@"ET_EXEC"


//--------------------- .note.nv.tkinfo           --------------------------
	.section	.note.nv.tkinfo,"",@"SHT_NOTE"
	.sectionflags	@"SHF_NOTE_NV_TKINFO"
	.tkinfo
        /*0018*/ 	.word	0x00000002
        /*0030*/ 	.string	""
        /*0030*/ 	.string	"ptxas"
        /*0030*/ 	.string	"Cuda compilation tools, release 13.0, V13.0.88"
        /*0030*/ 	.string	"Build cuda_13.0.r13.0/compiler.36424714_0"
        /*0030*/ 	.string	"-arch sm_100 -m 64 "



//--------------------- .note.nv.cuinfo           --------------------------
	.section	.note.nv.cuinfo,"",@"SHT_NOTE"
	.sectionflags	@"SHF_NOTE_NV_CUINFO"
        /*0018*/ 	.short	0x0002
        /*001a*/ 	.short	0x0064
        /*001c*/ 	.short	0x0082
	.zero		2


//--------------------- .nv.info                  --------------------------
	.section	.nv.info,"",@"SHT_CUDA_INFO"
	.align	4


	//----- nvinfo : EIATTR_REGCOUNT
	.align		4
        /*0000*/ 	.byte	0x04, 0x2f
        /*0002*/ 	.short	(.L_1 - .L_0)
	.align		4
.L_0:
        /*0004*/ 	.word	index@(_Z4testP4Nodei)
        /*0008*/ 	.word	0x00000008


	//----- nvinfo : EIATTR_FRAME_SIZE
	.align		4
.L_1:
        /*000c*/ 	.byte	0x04, 0x11
        /*000e*/ 	.short	(.L_3 - .L_2)
	.align		4
.L_2:
        /*0010*/ 	.word	index@(_Z4testP4Nodei)
        /*0014*/ 	.word	0x00000000


	//----- nvinfo : EIATTR_REGCOUNT
	.align		4
.L_3:
        /*0018*/ 	.byte	0x04, 0x2f
        /*001a*/ 	.short	(.L_5 - .L_4)
	.align		4
.L_4:
        /*001c*/ 	.word	index@(_Z5test1Pbi)
        /*0020*/ 	.word	0x00000007


	//----- nvinfo : EIATTR_FRAME_SIZE
	.align		4
.L_5:
        /*0024*/ 	.byte	0x04, 0x11
        /*0026*/ 	.short	(.L_7 - .L_6)
	.align		4
.L_6:
        /*0028*/ 	.word	index@(_Z5test1Pbi)
        /*002c*/ 	.word	0x00000000


	//----- nvinfo : EIATTR_REGCOUNT
	.align		4
.L_7:
        /*0030*/ 	.byte	0x04, 0x2f
        /*0032*/ 	.short	(.L_9 - .L_8)
	.align		4
.L_8:
        /*0034*/ 	.word	index@(_Z10bfs_kernelP4NodePiPbS2_S1_S2_i)
        /*0038*/ 	.word	0x0000001a


	//----- nvinfo : EIATTR_FRAME_SIZE
	.align		4
.L_9:
        /*003c*/ 	.byte	0x04, 0x11
        /*003e*/ 	.short	(.L_11 - .L_10)
	.align		4
.L_10:
        /*0040*/ 	.word	index@(_Z10bfs_kernelP4NodePiPbS2_S1_S2_i)
        /*0044*/ 	.word	0x00000000


	//----- nvinfo : EIATTR_MIN_STACK_SIZE
	.align		4
.L_11:
        /*0048*/ 	.byte	0x04, 0x12
        /*004a*/ 	.short	(.L_13 - .L_12)
	.align		4
.L_12:
        /*004c*/ 	.word	index@(_Z10bfs_kernelP4NodePiPbS2_S1_S2_i)
        /*0050*/ 	.word	0x00000000


	//----- nvinfo : EIATTR_MIN_STACK_SIZE
	.align		4
.L_13:
        /*0054*/ 	.byte	0x04, 0x12
        /*0056*/ 	.short	(.L_15 - .L_14)
	.align		4
.L_14:
        /*0058*/ 	.word	index@(_Z5test1Pbi)
        /*005c*/ 	.word	0x00000000


	//----- nvinfo : EIATTR_MIN_STACK_SIZE
	.align		4
.L_15:
        /*0060*/ 	.byte	0x04, 0x12
        /*0062*/ 	.short	(.L_17 - .L_16)
	.align		4
.L_16:
        /*0064*/ 	.word	index@(_Z4testP4Nodei)
        /*0068*/ 	.word	0x00000000
.L_17:


//--------------------- .nv.compat                --------------------------
	.section	.nv.compat,"",@"SHT_CUDA_COMPAT_INFO"
	.align	4
        /*0000*/ 	.byte	0x02, 0x09, 0x00, 0x00, 0x02, 0x02, 0x01, 0x00, 0x02, 0x05, 0x05, 0x00, 0x03, 0x07, 0x01, 0x01
        /*0010*/ 	.byte	0x02, 0x03, 0x00, 0x00, 0x02, 0x06, 0x01, 0x00, 0x04, 0x0b, 0x08, 0x00, 0x09, 0x00, 0x00, 0x00
        /*0020*/ 	.byte	0x00, 0x00, 0x00, 0x00


//--------------------- .nv.info._Z10bfs_kernelP4NodePiPbS2_S1_S2_i --------------------------
	.section	.nv.info._Z10bfs_kernelP4NodePiPbS2_S1_S2_i,"",@"SHT_CUDA_INFO"
	.sectionflags	@""
	.align	4


	//----- nvinfo : EIATTR_CUDA_API_VERSION
	.align		4
        /*0000*/ 	.byte	0x04, 0x37
        /*0002*/ 	.short	(.L_19 - .L_18)
.L_18:
        /*0004*/ 	.word	0x00000082


	//----- nvinfo : EIATTR_KPARAM_INFO
	.align		4
.L_19:
        /*0008*/ 	.byte	0x04, 0x17
        /*000a*/ 	.short	(.L_21 - .L_20)
.L_20:
        /*000c*/ 	.word	0x00000000
        /*0010*/ 	.short	0x0006
        /*0012*/ 	.short	0x0030
        /*0014*/ 	.byte	0x00, 0xf0, 0x11, 0x00


	//----- nvinfo : EIATTR_KPARAM_INFO
	.align		4
.L_21:
        /*0018*/ 	.byte	0x04, 0x17
        /*001a*/ 	.short	(.L_23 - .L_22)
.L_22:
        /*001c*/ 	.word	0x00000000
        /*0020*/ 	.short	0x0005
        /*0022*/ 	.short	0x0028
        /*0024*/ 	.byte	0x00, 0xf5, 0x21, 0x00


	//----- nvinfo : EIATTR_KPARAM_INFO
	.align		4
.L_23:
        /*0028*/ 	.byte	0x04, 0x17
        /*002a*/ 	.short	(.L_25 - .L_24)
.L_24:
        /*002c*/ 	.word	0x00000000
        /*0030*/ 	.short	0x0004
        /*0032*/ 	.short	0x0020
        /*0034*/ 	.byte	0x00, 0xf5, 0x21, 0x00


	//----- nvinfo : EIATTR_KPARAM_INFO
	.align		4
.L_25:
        /*0038*/ 	.byte	0x04, 0x17
        /*003a*/ 	.short	(.L_27 - .L_26)
.L_26:
        /*003c*/ 	.word	0x00000000
        /*0040*/ 	.short	0x0003
        /*0042*/ 	.short	0x0018
        /*0044*/ 	.byte	0x00, 0xf5, 0x21, 0x00


	//----- nvinfo : EIATTR_KPARAM_INFO
	.align		4
.L_27:
        /*0048*/ 	.byte	0x04, 0x17
        /*004a*/ 	.short	(.L_29 - .L_28)
.L_28:
        /*004c*/ 	.word	0x00000000
        /*0050*/ 	.short	0x0002
        /*0052*/ 	.short	0x0010
        /*0054*/ 	.byte	0x00, 0xf5, 0x21, 0x00


	//----- nvinfo : EIATTR_KPARAM_INFO
	.align		4
.L_29:
        /*0058*/ 	.byte	0x04, 0x17
        /*005a*/ 	.short	(.L_31 - .L_30)
.L_30:
        /*005c*/ 	.word	0x00000000
        /*0060*/ 	.short	0x0001
        /*0062*/ 	.short	0x0008
        /*0064*/ 	.byte	0x00, 0xf5, 0x21, 0x00


	//----- nvinfo : EIATTR_KPARAM_INFO
	.align		4
.L_31:
        /*0068*/ 	.byte	0x04, 0x17
        /*006a*/ 	.short	(.L_33 - .L_32)
.L_32:
        /*006c*/ 	.word	0x00000000
        /*0070*/ 	.short	0x0000
        /*0072*/ 	.short	0x0000
        /*0074*/ 	.byte	0x00, 0xf5, 0x21, 0x00


	//----- nvinfo : EIATTR_SPARSE_MMA_MASK
	.align		4
.L_33:
        /*0078*/ 	.byte	0x03, 0x50
        /*007a*/ 	.short	0x0000


	//----- nvinfo : EIATTR_MAXREG_COUNT
	.align		4
        /*007c*/ 	.byte	0x03, 0x1b
        /*007e*/ 	.short	0x00ff


	//----- nvinfo : EIATTR_MERCURY_ISA_VERSION
	.align		4
        /*0080*/ 	.byte	0x03, 0x5f
        /*0082*/ 	.short	0x0101


	//----- nvinfo : EIATTR_VRC_CTA_INIT_COUNT
	.align		4
        /*0084*/ 	.byte	0x02, 0x4a
	.zero		1
	.zero		1


	//----- nvinfo : EIATTR_EXIT_INSTR_OFFSETS
	.align		4
        /*0088*/ 	.byte	0x04, 0x1c
        /*008a*/ 	.short	(.L_35 - .L_34)


	//   ....[0]....
.L_34:
        /*008c*/ 	.word	0x00000070


	//   ....[1]....
        /*0090*/ 	.word	0x000000e0


	//   ....[2]....
        /*0094*/ 	.word	0x00000140


	//   ....[3]....
        /*0098*/ 	.word	0x00000390


	//----- nvinfo : EIATTR_CRS_STACK_SIZE
	.align		4
.L_35:
        /*009c*/ 	.byte	0x04, 0x1e
        /*009e*/ 	.short	(.L_37 - .L_36)
.L_36:
        /*00a0*/ 	.word	0x00000000


	//----- nvinfo : EIATTR_CBANK_PARAM_SIZE
	.align		4
.L_37:
        /*00a4*/ 	.byte	0x03, 0x19
        /*00a6*/ 	.short	0x0034


	//----- nvinfo : EIATTR_PARAM_CBANK
	.align		4
        /*00a8*/ 	.byte	0x04, 0x0a
        /*00aa*/ 	.short	(.L_39 - .L_38)
	.align		4
.L_38:
        /*00ac*/ 	.word	index@(.nv.constant0._Z10bfs_kernelP4NodePiPbS2_S1_S2_i)
        /*00b0*/ 	.short	0x0380
        /*00b2*/ 	.short	0x0034


	//----- nvinfo : EIATTR_SW_WAR
	.align		4
.L_39:
        /*00b4*/ 	.byte	0x04, 0x36
        /*00b6*/ 	.short	(.L_41 - .L_40)
.L_40:
        /*00b8*/ 	.word	0x00000008
.L_41:


//--------------------- .nv.info._Z5test1Pbi      --------------------------
	.section	.nv.info._Z5test1Pbi,"",@"SHT_CUDA_INFO"
	.sectionflags	@""
	.align	4


	//----- nvinfo : EIATTR_CUDA_API_VERSION
	.align		4
        /*0000*/ 	.byte	0x04, 0x37
        /*0002*/ 	.short	(.L_43 - .L_42)
.L_42:
        /*0004*/ 	.word	0x00000082


	//----- nvinfo : EIATTR_KPARAM_INFO
	.align		4
.L_43:
        /*0008*/ 	.byte	0x04, 0x17
        /*000a*/ 	.short	(.L_45 - .L_44)
.L_44:
        /*000c*/ 	.word	0x00000000
        /*0010*/ 	.short	0x0001
        /*0012*/ 	.short	0x0008
        /*0014*/ 	.byte	0x00, 0xf0, 0x11, 0x00


	//----- nvinfo : EIATTR_KPARAM_INFO
	.align		4
.L_45:
        /*0018*/ 	.byte	0x04, 0x17
        /*001a*/ 	.short	(.L_47 - .L_46)
.L_46:
        /*001c*/ 	.word	0x00000000
        /*0020*/ 	.short	0x0000
        /*0022*/ 	.short	0x0000
        /*0024*/ 	.byte	0x00, 0xf5, 0x21, 0x00


	//----- nvinfo : EIATTR_SPARSE_MMA_MASK
	.align		4
.L_47:
        /*0028*/ 	.byte	0x03, 0x50
        /*002a*/ 	.short	0x0000


	//----- nvinfo : EIATTR_MAXREG_COUNT
	.align		4
        /*002c*/ 	.byte	0x03, 0x1b
        /*002e*/ 	.short	0x00ff


	//----- nvinfo : EIATTR_MERCURY_ISA_VERSION
	.align		4
        /*0030*/ 	.byte	0x03, 0x5f
        /*0032*/ 	.short	0x0101


	//----- nvinfo : EIATTR_VRC_CTA_INIT_COUNT
	.align		4
        /*0034*/ 	.byte	0x02, 0x4a
	.zero		1
	.zero		1


	//----- nvinfo : EIATTR_EXIT_INSTR_OFFSETS
	.align		4
        /*0038*/ 	.byte	0x04, 0x1c
        /*003a*/ 	.short	(.L_49 - .L_48)


	//   ....[0]....
.L_48:
        /*003c*/ 	.word	0x00000070


	//   ....[1]....
        /*0040*/ 	.word	0x000000f0


	//----- nvinfo : EIATTR_CBANK_PARAM_SIZE
	.align		4
.L_49:
        /*0044*/ 	.byte	0x03, 0x19
        /*0046*/ 	.short	0x000c


	//----- nvinfo : EIATTR_PARAM_CBANK
	.align		4
        /*0048*/ 	.byte	0x04, 0x0a
        /*004a*/ 	.short	(.L_51 - .L_50)
	.align		4
.L_50:
        /*004c*/ 	.word	index@(.nv.constant0._Z5test1Pbi)
        /*0050*/ 	.short	0x0380
        /*0052*/ 	.short	0x000c


	//----- nvinfo : EIATTR_SW_WAR
	.align		4
.L_51:
        /*0054*/ 	.byte	0x04, 0x36
        /*0056*/ 	.short	(.L_53 - .L_52)
.L_52:
        /*0058*/ 	.word	0x00000008
.L_53:


//--------------------- .nv.info._Z4testP4Nodei   --------------------------
	.section	.nv.info._Z4testP4Nodei,"",@"SHT_CUDA_INFO"
	.sectionflags	@""
	.align	4


	//----- nvinfo : EIATTR_CUDA_API_VERSION
	.align		4
        /*0000*/ 	.byte	0x04, 0x37
        /*0002*/ 	.short	(.L_55 - .L_54)
.L_54:
        /*0004*/ 	.word	0x00000082


	//----- nvinfo : EIATTR_KPARAM_INFO
	.align		4
.L_55:
        /*0008*/ 	.byte	0x04, 0x17
        /*000a*/ 	.short	(.L_57 - .L_56)
.L_56:
        /*000c*/ 	.word	0x00000000
        /*0010*/ 	.short	0x0001
        /*0012*/ 	.short	0x0008
        /*0014*/ 	.byte	0x00, 0xf0, 0x11, 0x00


	//----- nvinfo : EIATTR_KPARAM_INFO
	.align		4
.L_57:
        /*0018*/ 	.byte	0x04, 0x17
        /*001a*/ 	.short	(.L_59 - .L_58)
.L_58:
        /*001c*/ 	.word	0x00000000
        /*0020*/ 	.short	0x0000
        /*0022*/ 	.short	0x0000
        /*0024*/ 	.byte	0x00, 0xf5, 0x21, 0x00


	//----- nvinfo : EIATTR_SPARSE_MMA_MASK
	.align		4
.L_59:
        /*0028*/ 	.byte	0x03, 0x50
        /*002a*/ 	.short	0x0000


	//----- nvinfo : EIATTR_MAXREG_COUNT
	.align		4
        /*002c*/ 	.byte	0x03, 0x1b
        /*002e*/ 	.short	0x00ff


	//----- nvinfo : EIATTR_MERCURY_ISA_VERSION
	.align		4
        /*0030*/ 	.byte	0x03, 0x5f
        /*0032*/ 	.short	0x0101


	//----- nvinfo : EIATTR_VRC_CTA_INIT_COUNT
	.align		4
        /*0034*/ 	.byte	0x02, 0x4a
	.zero		1
	.zero		1


	//----- nvinfo : EIATTR_EXIT_INSTR_OFFSETS
	.align		4
        /*0038*/ 	.byte	0x04, 0x1c
        /*003a*/ 	.short	(.L_61 - .L_60)


	//   ....[0]....
.L_60:
        /*003c*/ 	.word	0x00000070


	//   ....[1]....
        /*0040*/ 	.word	0x000000e0


	//----- nvinfo : EIATTR_CBANK_PARAM_SIZE
	.align		4
.L_61:
        /*0044*/ 	.byte	0x03, 0x19
        /*0046*/ 	.short	0x000c


	//----- nvinfo : EIATTR_PARAM_CBANK
	.align		4
        /*0048*/ 	.byte	0x04, 0x0a
        /*004a*/ 	.short	(.L_63 - .L_62)
	.align		4
.L_62:
        /*004c*/ 	.word	index@(.nv.constant0._Z4testP4Nodei)
        /*0050*/ 	.short	0x0380
        /*0052*/ 	.short	0x000c


	//----- nvinfo : EIATTR_SW_WAR
	.align		4
.L_63:
        /*0054*/ 	.byte	0x04, 0x36
        /*0056*/ 	.short	(.L_65 - .L_64)
.L_64:
        /*0058*/ 	.word	0x00000008
.L_65:


//--------------------- .nv.callgraph             --------------------------
	.section	.nv.callgraph,"",@"SHT_CUDA_CALLGRAPH"
	.align	4
	.sectionentsize	8
	.align		4
        /*0000*/ 	.word	0x00000000
	.align		4
        /*0004*/ 	.word	0xffffffff
	.align		4
        /*0008*/ 	.word	0x00000000
	.align		4
        /*000c*/ 	.word	0xfffffffe
	.align		4
        /*0010*/ 	.word	0x00000000
	.align		4
        /*0014*/ 	.word	0xfffffffd
	.align		4
        /*0018*/ 	.word	0x00000000
	.align		4
        /*001c*/ 	.word	0xfffffffc


//--------------------- .text._Z10bfs_kernelP4NodePiPbS2_S1_S2_i --------------------------
	.section	.text._Z10bfs_kernelP4NodePiPbS2_S1_S2_i,"ax",@progbits
	.align	128
        .global         _Z10bfs_kernelP4NodePiPbS2_S1_S2_i
        .type           _Z10bfs_kernelP4NodePiPbS2_S1_S2_i,@function
        .size           _Z10bfs_kernelP4NodePiPbS2_S1_S2_i,(.L_x_6 - _Z10bfs_kernelP4NodePiPbS2_S1_S2_i)
        .other          _Z10bfs_kernelP4NodePiPbS2_S1_S2_i,@"STO_CUDA_ENTRY STV_DEFAULT"
_Z10bfs_kernelP4NodePiPbS2_S1_S2_i:
.text._Z10bfs_kernelP4NodePiPbS2_S1_S2_i:
[----:B------:R-:W-:Y:S01]  /*0000*/  LDC R1, c[0x0][0x37c] ;  /* 0x0000df00ff017b82 */ /* 0x000fe20000000800 */
[----:B------:R-:W0:Y:S07]  /*0010*/  S2R R0, SR_TID.X ;  /* 0x0000000000007919 */ /* 0x000e2e0000002100 */
[----:B------:R-:W0:Y:S01]  /*0020*/  S2UR UR4, SR_CTAID.X ;  /* 0x00000000000479c3 */ /* 0x000e220000002500 */
[----:B------:R-:W1:Y:S07]  /*0030*/  LDCU UR5, c[0x0][0x3b0] ;  /* 0x00007600ff0577ac */ /* 0x000e6e0008000800 */
[----:B------:R-:W0:Y:S02]  /*0040*/  LDC R11, c[0x0][0x360] ;  /* 0x0000d800ff0b7b82 */ /* 0x000e240000000800 */
[----:B0-----:R-:W-:-:S05]  /*0050*/  IMAD R11, R11, UR4, R0 ;  /* 0x000000040b0b7c24 */ /* 0x001fca000f8e0200 */
[----:B-1----:R-:W-:-:S13]  /*0060*/  ISETP.GE.AND P0, PT, R11, UR5, PT ;  /* 0x000000050b007c0c */ /* 0x002fda000bf06270 */
[----:B------:R-:W-:Y:S05]  /*0070*/  @P0 EXIT ;  /* 0x000000000000094d */ /* 0x000fea0003800000 */
[----:B------:R-:W0:Y:S01]  /*0080*/  LDCU.64 UR6, c[0x0][0x390] ;  /* 0x00007200ff0677ac */ /* 0x000e220008000a00 */
[----:B------:R-:W1:Y:S01]  /*0090*/  LDCU.64 UR4, c[0x0][0x358] ;  /* 0x00006b00ff0477ac */ /* 0x000e620008000a00 */
[----:B0-----:R-:W-:-:S04]  /*00a0*/  IADD3 R4, P0, PT, R11, UR6, RZ ;  /* 0x000000060b047c10 */ /* 0x001fc8000ff1e0ff */
[----:B------:R-:W-:-:S05]  /*00b0*/  LEA.HI.X.SX32 R5, R11, UR7, 0x1, P0 ;  /* 0x000000070b057c11 */ /* 0x000fca00080f0eff */
[----:B-1----:R-:W2:Y:S02]  /*00c0*/  LDG.E.U8 R0, desc[UR4][R4.64] ;  /* 0x0000000404007981 */ /* 0x002ea4000c1e1100 */
[----:B--2---:R-:W-:-:S13]  /*00d0*/  ISETP.NE.AND P0, PT, R0, RZ, PT ;  /* 0x000000ff0000720c */ /* 0x004fda0003f05270 */
[----:B------:R-:W-:Y:S05]  /*00e0*/  @!P0 EXIT ;  /* 0x000000000000894d */ /* 0x000fea0003800000 */
[----:B------:R-:W0:Y:S01]  /*00f0*/  LDC.64 R2, c[0x0][0x380] ;  /* 0x0000e000ff027b82 */ /* 0x000e220000000a00 */
[----:B------:R1:W-:Y:S01]  /*0100*/  STG.E.U8 desc[UR4][R4.64], RZ ;  /* 0x000000ff04007986 */ /* 0x0003e2000c101104 */
[----:B0-----:R-:W-:-:S05]  /*0110*/  IMAD.WIDE R2, R11, 0x8, R2 ;  /* 0x000000080b027825 */ /* 0x001fca00078e0202 */
[----:B------:R-:W2:Y:S02]  /*0120*/  LDG.E R0, desc[UR4][R2.64+0x4] ;  /* 0x0000040402007981 */ /* 0x000ea4000c1e1900 */
[----:B--2---:R-:W-:-:S13]  /*0130*/  ISETP.GE.AND P0, PT, R0, 0x1, PT ;  /* 0x000000010000780c */ /* 0x004fda0003f06270 */
[----:B-1----:R-:W-:Y:S05]  /*0140*/  @!P0 EXIT ;  /* 0x000000000000894d */ /* 0x002fea0003800000 */
[----:B------:R-:W2:Y:S01]  /*0150*/  LDG.E R19, desc[UR4][R2.64] ;  /* 0x0000000402137981 */ /* 0x000ea2000c1e1900 */
[----:B------:R-:W0:Y:S01]  /*0160*/  LDC.64 R8, c[0x0][0x3a0] ;  /* 0x0000e800ff087b82 */ /* 0x000e220000000a00 */
[----:B------:R-:W1:Y:S01]  /*0170*/  LDCU.64 UR8, c[0x0][0x390] ;  /* 0x00007200ff0877ac */ /* 0x000e620008000a00 */
[----:B------:R-:W3:Y:S06]  /*0180*/  LDCU.64 UR6, c[0x0][0x398] ;  /* 0x00007300ff0677ac */ /* 0x000eec0008000a00 */
[----:B------:R-:W4:Y:S08]  /*0190*/  LDC.64 R6, c[0x0][0x3a0] ;  /* 0x0000e800ff067b82 */ /* 0x000f300000000a00 */
[----:B------:R-:W1:Y:S01]  /*01a0*/  LDC.64 R4, c[0x0][0x388] ;  /* 0x0000e200ff047b82 */ /* 0x000e620000000a00 */
[----:B0-----:R-:W-:-:S04]  /*01b0*/  IMAD.WIDE R8, R11, 0x4, R8 ;  /* 0x000000040b087825 */ /* 0x001fc800078e0208 */
[----:B-1234-:R-:W-:-:S07]  /*01c0*/  IMAD.MOV.U32 R21, RZ, RZ, R19 ;  /* 0x000000ffff157224 */ /* 0x01efce00078e0013 */
.L_x_2:
[----:B------:R-:W-:-:S06]  /*01d0*/  IMAD.WIDE R12, R21, 0x4, R4 ;  /* 0x00000004150c7825 */ /* 0x000fcc00078e0204 */
[----:B------:R-:W2:Y:S02]  /*01e0*/  LDG.E R13, desc[UR4][R12.64] ;  /* 0x000000040c0d7981 */ /* 0x000ea4000c1e1900 */
[----:B--2---:R-:W-:Y:S02]  /*01f0*/  SHF.R.S32.HI R18, RZ, 0x1f, R13 ;  /* 0x0000001fff127819 */ /* 0x004fe4000001140d */
[----:B------:R-:W-:-:S04]  /*0200*/  IADD3 R10, P0, PT, R13, UR6, RZ ;  /* 0x000000060d0a7c10 */ /* 0x000fc8000ff1e0ff */
[----:B------:R-:W-:-:S05]  /*0210*/  IADD3.X R11, PT, PT, R18, UR7, RZ, P0, !PT ;  /* 0x00000007120b7c10 */ /* 0x000fca00087fe4ff */
[----:B------:R-:W2:Y:S01]  /*0220*/  LDG.E.U8 R14, desc[UR4][R10.64] ;  /* 0x000000040a0e7981 */ /* 0x000ea2000c1e1100 */
[----:B------:R-:W-:Y:S01]  /*0230*/  BSSY.RECONVERGENT B0, `(.L_x_0) ;  /* 0x0000012000007945 */ /* 0x000fe20003800200 */
[----:B------:R-:W-:Y:S01]  /*0240*/  VIADD R21, R21, 0x1 ;  /* 0x0000000115157836 */ /* 0x000fe20000000000 */
[----:B--2---:R-:W-:-:S13]  /*0250*/  ISETP.NE.AND P0, PT, R14, RZ, PT ;  /* 0x000000ff0e00720c */ /* 0x004fda0003f05270 */
[----:B------:R-:W-:Y:S05]  /*0260*/  @P0 BRA `(.L_x_1) ;  /* 0x0000000000380947 */ /* 0x000fea0003800000 */
[----:B------:R-:W2:Y:S01]  /*0270*/  LDG.E R0, desc[UR4][R8.64] ;  /* 0x0000000408007981 */ /* 0x000ea2000c1e1900 */
[----:B------:R-:W0:Y:S01]  /*0280*/  LDC.64 R14, c[0x0][0x3a8] ;  /* 0x0000ea00ff0e7b82 */ /* 0x000e220000000a00 */
[C---:B------:R-:W-:Y:S01]  /*0290*/  IADD3 R12, P0, PT, R13.reuse, UR8, RZ ;  /* 0x000000080d0c7c10 */ /* 0x040fe2000ff1e0ff */
[----:B------:R-:W-:Y:S02]  /*02a0*/  IMAD.MOV.U32 R19, RZ, RZ, 0x1 ;  /* 0x00000001ff137424 */ /* 0x000fe400078e00ff */
[----:B------:R-:W-:Y:S01]  /*02b0*/  IMAD.WIDE R16, R13, 0x4, R6 ;  /* 0x000000040d107825 */ /* 0x000fe200078e0206 */
[----:B------:R-:W-:Y:S02]  /*02c0*/  IADD3.X R13, PT, PT, R18, UR9, RZ, P0, !PT ;  /* 0x00000009120d7c10 */ /* 0x000fe400087fe4ff */
[----:B------:R-:W-:Y:S01]  /*02d0*/  PRMT R18, R19, 0x7610, R18 ;  /* 0x0000761013127816 */ /* 0x000fe20000000012 */
[----:B--2---:R-:W-:-:S05]  /*02e0*/  VIADD R23, R0, 0x1 ;  /* 0x0000000100177836 */ /* 0x004fca0000000000 */
[----:B------:R1:W-:Y:S04]  /*02f0*/  STG.E desc[UR4][R16.64], R23 ;  /* 0x0000001710007986 */ /* 0x0003e8000c101904 */
[----:B------:R1:W-:Y:S04]  /*0300*/  STG.E.U8 desc[UR4][R12.64], R18 ;  /* 0x000000120c007986 */ /* 0x0003e8000c101104 */
[----:B------:R1:W-:Y:S04]  /*0310*/  STG.E.U8 desc[UR4][R10.64], R18 ;  /* 0x000000120a007986 */ /* 0x0003e8000c101104 */
[----:B0-----:R1:W-:Y:S04]  /*0320*/  STG.E.U8 desc[UR4][R14.64], R18 ;  /* 0x000000120e007986 */ /* 0x0013e8000c101104 */
[----:B------:R1:W5:Y:S04]  /*0330*/  LDG.E R0, desc[UR4][R2.64+0x4] ;  /* 0x0000040402007981 */ /* 0x000368000c1e1900 */
[----:B------:R1:W5:Y:S02]  /*0340*/  LDG.E R19, desc[UR4][R2.64] ;  /* 0x0000000402137981 */ /* 0x000364000c1e1900 */
.L_x_1:
[----:B------:R-:W-:Y:S05]  /*0350*/  BSYNC.RECONVERGENT B0 ;  /* 0x0000000000007941 */ /* 0x000fea0003800200 */
.L_x_0:
[----:B-1---5:R-:W-:-:S05]  /*0360*/  IMAD.IADD R10, R0, 0x1, R19 ;  /* 0x00000001000a7824 */ /* 0x022fca00078e0213 */
[----:B------:R-:W-:-:S13]  /*0370*/  ISETP.GE.AND P0, PT, R21, R10, PT ;  /* 0x0000000a1500720c */ /* 0x000fda0003f06270 */
[----:B------:R-:W-:Y:S05]  /*0380*/  @!P0 BRA `(.L_x_2) ;  /* 0xfffffffc00908947 */ /* 0x000fea000383ffff */
[----:B------:R-:W-:Y:S05]  /*0390*/  EXIT ;  /* 0x000000000000794d */ /* 0x000fea0003800000 */
.L_x_3:
[----:B------:R-:W-:-:S00]  /*03a0*/  BRA `(.L_x_3) ;  /* 0xfffffffc00fc7947 */ /* 0x000fc0000383ffff */
[----:B------:R-:W-:-:S00]  /*03b0*/  NOP ;  /* 0x0000000000007918 */ /* 0x000fc00000000000 */
        /* <DEDUP_REMOVED lines=12> */
.L_x_6:


//--------------------- .text._Z5test1Pbi         --------------------------
	.section	.text._Z5test1Pbi,"ax",@progbits
	.align	128
        .global         _Z5test1Pbi
        .type           _Z5test1Pbi,@function
        .size           _Z5test1Pbi,(.L_x_7 - _Z5test1Pbi)
        .other          _Z5test1Pbi,@"STO_CUDA_ENTRY STV_DEFAULT"
_Z5test1Pbi:
.text._Z5test1Pbi:
        /* <DEDUP_REMOVED lines=9> */
[----:B------:R-:W-:Y:S01]  /*0090*/  IMAD.MOV.U32 R4, RZ, RZ, 0x1 ;  /* 0x00000001ff047424 */ /* 0x000fe200078e00ff */
[----:B------:R-:W1:Y:S01]  /*00a0*/  LDCU.64 UR4, c[0x0][0x358] ;  /* 0x00006b00ff0477ac */ /* 0x000e620008000a00 */
[----:B0-----:R-:W-:-:S04]  /*00b0*/  IADD3 R2, P0, PT, R0, UR6, RZ ;  /* 0x0000000600027c10 */ /* 0x001fc8000ff1e0ff */
[----:B------:R-:W-:Y:S02]  /*00c0*/  LEA.HI.X.SX32 R3, R0, UR7, 0x1, P0 ;  /* 0x0000000700037c11 */ /* 0x000fe400080f0eff */
[----:B------:R-:W-:-:S05]  /*00d0*/  PRMT R0, R4, 0x7610, R0 ;  /* 0x0000761004007816 */ /* 0x000fca0000000000 */
[----:B-1----:R-:W-:Y:S01]  /*00e0*/  STG.E.U8 desc[UR4][R2.64], R0 ;  /* 0x0000000002007986 */ /* 0x002fe2000c101104 */
[----:B------:R-:W-:Y:S05]  /*00f0*/  EXIT ;  /* 0x000000000000794d */ /* 0x000fea0003800000 */
.L_x_4:
        /* <DEDUP_REMOVED lines=16> */
.L_x_7:


//--------------------- .text._Z4testP4Nodei      --------------------------
	.section	.text._Z4testP4Nodei,"ax",@progbits
	.align	128
        .global         _Z4testP4Nodei
        .type           _Z4testP4Nodei,@function
        .size           _Z4testP4Nodei,(.L_x_8 - _Z4testP4Nodei)
        .other          _Z4testP4Nodei,@"STO_CUDA_ENTRY STV_DEFAULT"
_Z4testP4Nodei:
.text._Z4testP4Nodei:
        /* <DEDUP_REMOVED lines=8> */
[----:B------:R-:W0:Y:S01]  /*0080*/  LDC.64 R2, c[0x0][0x380] ;  /* 0x0000e000ff027b82 */ /* 0x000e220000000a00 */
[----:B------:R-:W1:Y:S01]  /*0090*/  LDCU.64 UR4, c[0x0][0x358] ;  /* 0x00006b00ff0477ac */ /* 0x000e620008000a00 */
[----:B0-----:R-:W-:-:S05]  /*00a0*/  IMAD.WIDE R2, R5, 0x8, R2 ;  /* 0x0000000805027825 */ /* 0x001fca00078e0202 */
[----:B-1----:R-:W2:Y:S02]  /*00b0*/  LDG.E R0, desc[UR4][R2.64] ;  /* 0x0000000402007981 */ /* 0x002ea4000c1e1900 */
[----:B--2---:R-:W-:-:S05]  /*00c0*/  IADD3 R5, PT, PT, R0, 0x1, RZ ;  /* 0x0000000100057810 */ /* 0x004fca0007ffe0ff */
[----:B------:R-:W-:Y:S01]  /*00d0*/  STG.E desc[UR4][R2.64], R5 ;  /* 0x0000000502007986 */ /* 0x000fe2000c101904 */
[----:B------:R-:W-:Y:S05]  /*00e0*/  EXIT ;  /* 0x000000000000794d */ /* 0x000fea0003800000 */
.L_x_5:
        /* <DEDUP_REMOVED lines=9> */
.L_x_8:


//--------------------- .nv.shared.reserved.0     --------------------------
	.section	.nv.shared.reserved.0,"aw",@nobits
	.weak		__nv_reservedSMEM_offset_0_alias
	.size		__nv_reservedSMEM_offset_0_alias, 0, 64
	.other		__nv_reservedSMEM_offset_0_alias,@"STO_CUDA_RESERVED_SHARED STV_DEFAULT"
__nv_reservedSMEM_offset_0_alias:
	.zero		0
	.zero		64


//--------------------- .nv.constant0._Z10bfs_kernelP4NodePiPbS2_S1_S2_i --------------------------
	.section	.nv.constant0._Z10bfs_kernelP4NodePiPbS2_S1_S2_i,"a",@progbits
	.sectionflags	@""
	.align	4
.nv.constant0._Z10bfs_kernelP4NodePiPbS2_S1_S2_i:
	.zero		948


//--------------------- .nv.constant0._Z5test1Pbi --------------------------
	.section	.nv.constant0._Z5test1Pbi,"a",@progbits
	.sectionflags	@""
	.align	4
.nv.constant0._Z5test1Pbi:
	.zero		908


//--------------------- .nv.constant0._Z4testP4Nodei --------------------------
	.section	.nv.constant0._Z4testP4Nodei,"a",@progbits
	.sectionflags	@""
	.align	4
.nv.constant0._Z4testP4Nodei:
	.zero		908


//--------------------- SYMBOLS --------------------------

	.type		.nv.reservedSmem.offset0,@object
	.size		.nv.reservedSmem.offset0,0x4
